//
// Generated by NVIDIA NVVM Compiler
//
// Compiler Build ID: CL-36424714
// Cuda compilation tools, release 13.0, V13.0.88
// Based on NVVM 20.0.0
//

.version 9.0
.target sm_100
.address_size 64

	// .globl	_Z28median_filter_kernel_textureyPfiii

.visible .entry _Z28median_filter_kernel_textureyPfiii(
	.param .u64 _Z28median_filter_kernel_textureyPfiii_param_0,
	.param .u64 .ptr .align 1 _Z28median_filter_kernel_textureyPfiii_param_1,
	.param .u32 _Z28median_filter_kernel_textureyPfiii_param_2,
	.param .u32 _Z28median_filter_kernel_textureyPfiii_param_3,
	.param .u32 _Z28median_filter_kernel_textureyPfiii_param_4
)
{
	.local .align 4 .b8 	__local_depot0[196];
	.reg .b64 	%SP;
	.reg .b64 	%SPL;
	.reg .pred 	%p<29>;
	.reg .b32 	%r<115>;
	.reg .b32 	%f<101>;
	.reg .b64 	%rd<24>;

	mov.u64 	%SPL, __local_depot0;
	ld.param.u64 	%rd6, [_Z28median_filter_kernel_textureyPfiii_param_0];
	ld.param.u64 	%rd7, [_Z28median_filter_kernel_textureyPfiii_param_1];
	ld.param.u32 	%r50, [_Z28median_filter_kernel_textureyPfiii_param_2];
	ld.param.u32 	%r51, [_Z28median_filter_kernel_textureyPfiii_param_3];
	ld.param.u32 	%r52, [_Z28median_filter_kernel_textureyPfiii_param_4];
	add.u64 	%rd1, %SPL, 0;
	mov.u32 	%r53, %ctaid.y;
	mov.u32 	%r54, %ntid.y;
	mov.u32 	%r55, %tid.y;
	mad.lo.s32 	%r1, %r53, %r54, %r55;
	mov.u32 	%r56, %ctaid.x;
	mov.u32 	%r57, %ntid.x;
	mov.u32 	%r58, %tid.x;
	mad.lo.s32 	%r2, %r56, %r57, %r58;
	setp.ge.s32 	%p1, %r1, %r50;
	setp.ge.s32 	%p2, %r2, %r51;
	or.pred  	%p3, %p1, %p2;
	@%p3 bra 	$L__BB0_41;
	add.s32 	%r60, %r52, -1;
	shr.u32 	%r61, %r60, 31;
	add.s32 	%r62, %r60, %r61;
	shr.s32 	%r63, %r62, 1;
	sub.s32 	%r64, %r1, %r63;
	max.s32 	%r95, %r64, 0;
	add.s32 	%r65, %r50, -1;
	add.s32 	%r66, %r63, %r1;
	min.s32 	%r4, %r65, %r66;
	sub.s32 	%r67, %r2, %r63;
	max.s32 	%r5, %r67, 0;
	add.s32 	%r68, %r51, -1;
	add.s32 	%r69, %r63, %r2;
	min.s32 	%r6, %r68, %r69;
	setp.gt.s32 	%p4, %r95, %r4;
	mov.b32 	%r110, 0;
	@%p4 bra 	$L__BB0_16;
	sub.s32 	%r7, %r6, %r5;
	add.s32 	%r71, %r7, 1;
	and.b32  	%r8, %r71, 7;
	add.s32 	%r9, %r8, -1;
	and.b32  	%r10, %r71, 3;
	and.b32  	%r11, %r71, -8;
	and.b32  	%r12, %r71, 1;
	mov.b32 	%r110, 0;
$L__BB0_3:
	mov.u32 	%r13, %r95;
	setp.lt.s32 	%p5, %r6, %r5;
	@%p5 bra 	$L__BB0_15;
	setp.lt.u32 	%p6, %r7, 7;
	cvt.rn.f32.u32 	%f1, %r13;
	mov.u32 	%r102, %r5;
	@%p6 bra 	$L__BB0_7;
	mov.b32 	%r100, 0;
	mov.u32 	%r102, %r5;
$L__BB0_6:
	.pragma "nounroll";
	cvt.rn.f32.u32 	%f18, %r102;
	tex.2d.v4.f32.f32 	{%f19, %f20, %f21, %f22}, [%rd6, {%f18, %f1}];
	mul.wide.s32 	%rd9, %r110, 4;
	add.s64 	%rd10, %rd1, %rd9;
	st.local.f32 	[%rd10], %f19;
	add.s32 	%r74, %r102, 1;
	cvt.rn.f32.u32 	%f23, %r74;
	tex.2d.v4.f32.f32 	{%f24, %f25, %f26, %f27}, [%rd6, {%f23, %f1}];
	st.local.f32 	[%rd10+4], %f24;
	add.s32 	%r75, %r102, 2;
	cvt.rn.f32.u32 	%f28, %r75;
	tex.2d.v4.f32.f32 	{%f29, %f30, %f31, %f32}, [%rd6, {%f28, %f1}];
	st.local.f32 	[%rd10+8], %f29;
	add.s32 	%r76, %r102, 3;
	cvt.rn.f32.u32 	%f33, %r76;
	tex.2d.v4.f32.f32 	{%f34, %f35, %f36, %f37}, [%rd6, {%f33, %f1}];
	st.local.f32 	[%rd10+12], %f34;
	add.s32 	%r77, %r102, 4;
	cvt.rn.f32.u32 	%f38, %r77;
	tex.2d.v4.f32.f32 	{%f39, %f40, %f41, %f42}, [%rd6, {%f38, %f1}];
	st.local.f32 	[%rd10+16], %f39;
	add.s32 	%r78, %r102, 5;
	cvt.rn.f32.u32 	%f43, %r78;
	tex.2d.v4.f32.f32 	{%f44, %f45, %f46, %f47}, [%rd6, {%f43, %f1}];
	st.local.f32 	[%rd10+20], %f44;
	add.s32 	%r79, %r102, 6;
	cvt.rn.f32.u32 	%f48, %r79;
	tex.2d.v4.f32.f32 	{%f49, %f50, %f51, %f52}, [%rd6, {%f48, %f1}];
	st.local.f32 	[%rd10+24], %f49;
	add.s32 	%r80, %r102, 7;
	cvt.rn.f32.u32 	%f53, %r80;
	tex.2d.v4.f32.f32 	{%f54, %f55, %f56, %f57}, [%rd6, {%f53, %f1}];
	add.s32 	%r110, %r110, 8;
	st.local.f32 	[%rd10+28], %f54;
	add.s32 	%r102, %r102, 8;
	add.s32 	%r100, %r100, 8;
	setp.ne.s32 	%p7, %r100, %r11;
	@%p7 bra 	$L__BB0_6;
$L__BB0_7:
	setp.eq.s32 	%p8, %r8, 0;
	@%p8 bra 	$L__BB0_15;
	setp.lt.u32 	%p9, %r9, 3;
	@%p9 bra 	$L__BB0_10;
	cvt.rn.f32.u32 	%f58, %r102;
	tex.2d.v4.f32.f32 	{%f59, %f60, %f61, %f62}, [%rd6, {%f58, %f1}];
	mul.wide.s32 	%rd11, %r110, 4;
	add.s64 	%rd12, %rd1, %rd11;
	st.local.f32 	[%rd12], %f59;
	add.s32 	%r82, %r102, 1;
	cvt.rn.f32.u32 	%f63, %r82;
	tex.2d.v4.f32.f32 	{%f64, %f65, %f66, %f67}, [%rd6, {%f63, %f1}];
	st.local.f32 	[%rd12+4], %f64;
	add.s32 	%r83, %r102, 2;
	cvt.rn.f32.u32 	%f68, %r83;
	tex.2d.v4.f32.f32 	{%f69, %f70, %f71, %f72}, [%rd6, {%f68, %f1}];
	st.local.f32 	[%rd12+8], %f69;
	add.s32 	%r84, %r102, 3;
	cvt.rn.f32.u32 	%f73, %r84;
	tex.2d.v4.f32.f32 	{%f74, %f75, %f76, %f77}, [%rd6, {%f73, %f1}];
	st.local.f32 	[%rd12+12], %f74;
	add.s32 	%r110, %r110, 4;
	add.s32 	%r102, %r102, 4;
$L__BB0_10:
	setp.eq.s32 	%p10, %r10, 0;
	@%p10 bra 	$L__BB0_15;
	setp.eq.s32 	%p11, %r10, 1;
	@%p11 bra 	$L__BB0_13;
	cvt.rn.f32.u32 	%f78, %r102;
	tex.2d.v4.f32.f32 	{%f79, %f80, %f81, %f82}, [%rd6, {%f78, %f1}];
	mul.wide.s32 	%rd13, %r110, 4;
	add.s64 	%rd14, %rd1, %rd13;
	st.local.f32 	[%rd14], %f79;
	add.s32 	%r86, %r102, 1;
	cvt.rn.f32.u32 	%f83, %r86;
	tex.2d.v4.f32.f32 	{%f84, %f85, %f86, %f87}, [%rd6, {%f83, %f1}];
	st.local.f32 	[%rd14+4], %f84;
	add.s32 	%r110, %r110, 2;
	add.s32 	%r102, %r102, 2;
$L__BB0_13:
	setp.eq.s32 	%p12, %r12, 0;
	@%p12 bra 	$L__BB0_15;
	cvt.rn.f32.u32 	%f88, %r102;
	tex.2d.v4.f32.f32 	{%f89, %f90, %f91, %f92}, [%rd6, {%f88, %f1}];
	add.s32 	%r37, %r110, 1;
	mul.wide.s32 	%rd15, %r110, 4;
	add.s64 	%rd16, %rd1, %rd15;
	st.local.f32 	[%rd16], %f89;
	mov.u32 	%r110, %r37;
$L__BB0_15:
	add.s32 	%r95, %r13, 1;
	setp.lt.s32 	%p13, %r13, %r4;
	@%p13 bra 	$L__BB0_3;
$L__BB0_16:
	add.s32 	%r16, %r110, -1;
	setp.lt.s32 	%p14, %r110, 2;
	@%p14 bra 	$L__BB0_40;
	add.s32 	%r17, %r110, -2;
	add.s64 	%rd2, %rd1, 8;
	mov.b32 	%r112, 0;
	mov.u32 	%r111, %r16;
$L__BB0_18:
	sub.s32 	%r88, %r112, %r110;
	setp.gt.s32 	%p15, %r88, -2;
	@%p15 bra 	$L__BB0_39;
	and.b32  	%r42, %r111, 3;
	sub.s32 	%r90, %r17, %r112;
	setp.lt.u32 	%p16, %r90, 3;
	mov.b32 	%r114, 0;
	@%p16 bra 	$L__BB0_30;
	and.b32  	%r114, %r111, -4;
	ld.local.f32 	%f94, [%rd1];
	neg.s32 	%r113, %r114;
	mov.u64 	%rd23, %rd2;
$L__BB0_21:
	ld.local.f32 	%f95, [%rd23+-4];
	setp.leu.f32 	%p17, %f94, %f95;
	@%p17 bra 	$L__BB0_23;
	st.local.f32 	[%rd23+-8], %f95;
	st.local.f32 	[%rd23+-4], %f94;
	mov.f32 	%f95, %f94;
$L__BB0_23:
	ld.local.f32 	%f96, [%rd23];
	setp.leu.f32 	%p18, %f95, %f96;
	@%p18 bra 	$L__BB0_25;
	st.local.f32 	[%rd23+-4], %f96;
	st.local.f32 	[%rd23], %f95;
	mov.f32 	%f96, %f95;
$L__BB0_25:
	ld.local.f32 	%f97, [%rd23+4];
	setp.leu.f32 	%p19, %f96, %f97;
	@%p19 bra 	$L__BB0_27;
	st.local.f32 	[%rd23], %f97;
	st.local.f32 	[%rd23+4], %f96;
	mov.f32 	%f97, %f96;
$L__BB0_27:
	ld.local.f32 	%f94, [%rd23+8];
	setp.leu.f32 	%p20, %f97, %f94;
	@%p20 bra 	$L__BB0_29;
	st.local.f32 	[%rd23+4], %f94;
	st.local.f32 	[%rd23+8], %f97;
	mov.f32 	%f94, %f97;
$L__BB0_29:
	add.s32 	%r113, %r113, 4;
	add.s64 	%rd23, %rd23, 16;
	setp.ne.s32 	%p21, %r113, 0;
	@%p21 bra 	$L__BB0_21;
$L__BB0_30:
	setp.eq.s32 	%p22, %r42, 0;
	@%p22 bra 	$L__BB0_39;
	mul.wide.u32 	%rd17, %r114, 4;
	add.s64 	%rd5, %rd1, %rd17;
	ld.local.f32 	%f12, [%rd5];
	ld.local.f32 	%f99, [%rd5+4];
	setp.leu.f32 	%p23, %f12, %f99;
	@%p23 bra 	$L__BB0_33;
	st.local.f32 	[%rd5], %f99;
	st.local.f32 	[%rd5+4], %f12;
	mov.f32 	%f99, %f12;
$L__BB0_33:
	setp.eq.s32 	%p24, %r42, 1;
	@%p24 bra 	$L__BB0_39;
	ld.local.f32 	%f100, [%rd5+8];
	setp.leu.f32 	%p25, %f99, %f100;
	@%p25 bra 	$L__BB0_36;
	st.local.f32 	[%rd5+4], %f100;
	st.local.f32 	[%rd5+8], %f99;
	mov.f32 	%f100, %f99;
$L__BB0_36:
	setp.eq.s32 	%p26, %r42, 2;
	@%p26 bra 	$L__BB0_39;
	ld.local.f32 	%f17, [%rd5+12];
	setp.leu.f32 	%p27, %f100, %f17;
	@%p27 bra 	$L__BB0_39;
	st.local.f32 	[%rd5+8], %f17;
	st.local.f32 	[%rd5+12], %f100;
$L__BB0_39:
	add.s32 	%r112, %r112, 1;
	add.s32 	%r111, %r111, -1;
	setp.ne.s32 	%p28, %r112, %r16;
	@%p28 bra 	$L__BB0_18;
$L__BB0_40:
	shr.u32 	%r91, %r110, 31;
	add.s32 	%r92, %r110, %r91;
	shr.s32 	%r93, %r92, 1;
	mul.wide.s32 	%rd18, %r93, 4;
	add.s64 	%rd19, %rd1, %rd18;
	ld.local.f32 	%f93, [%rd19];
	mad.lo.s32 	%r94, %r51, %r1, %r2;
	cvta.to.global.u64 	%rd20, %rd7;
	mul.wide.s32 	%rd21, %r94, 4;
	add.s64 	%rd22, %rd20, %rd21;
	st.global.f32 	[%rd22], %f93;
$L__BB0_41:
	ret;

}


// ===== COMPILED SASS (sm_100) =====

	.target	sm_100

	.elftype	@"ET_EXEC"


//--------------------- .note.nv.tkinfo           --------------------------
	.section	.note.nv.tkinfo,"",@"SHT_NOTE"
	.sectionflags	@"SHF_NOTE_NV_TKINFO"
	.tkinfo
        /*0018*/ 	.word	0x00000002
        /*0030*/ 	.string	""
        /*0030*/ 	.string	"ptxas"
        /*0030*/ 	.string	"Cuda compilation tools, release 13.0, V13.0.88"
        /*0030*/ 	.string	"Build cuda_13.0.r13.0/compiler.36424714_0"
        /*0030*/ 	.string	"-arch sm_100 -m 64 "



//--------------------- .note.nv.cuinfo           --------------------------
	.section	.note.nv.cuinfo,"",@"SHT_NOTE"
	.sectionflags	@"SHF_NOTE_NV_CUINFO"
        /*0018*/ 	.short	0x0002
        /*001a*/ 	.short	0x0064
        /*001c*/ 	.short	0x0082
	.zero		2


//--------------------- .nv.info                  --------------------------
	.section	.nv.info,"",@"SHT_CUDA_INFO"
	.align	4


	//----- nvinfo : EIATTR_REGCOUNT
	.align		4
        /*0000*/ 	.byte	0x04, 0x2f
        /*0002*/ 	.short	(.L_1 - .L_0)
	.align		4
.L_0:
        /*0004*/ 	.word	index@(_Z28median_filter_kernel_textureyPfiii)
        /*0008*/ 	.word	0x00000024


	//----- nvinfo : EIATTR_FRAME_SIZE
	.align		4
.L_1:
        /*000c*/ 	.byte	0x04, 0x11
        /*000e*/ 	.short	(.L_3 - .L_2)
	.align		4
.L_2:
        /*0010*/ 	.word	index@(_Z28median_filter_kernel_textureyPfiii)
        /*0014*/ 	.word	0x000000c8


	//----- nvinfo : EIATTR_MIN_STACK_SIZE
	.align		4
.L_3:
        /*0018*/ 	.byte	0x04, 0x12
        /*001a*/ 	.short	(.L_5 - .L_4)
	.align		4
.L_4:
        /*001c*/ 	.word	index@(_Z28median_filter_kernel_textureyPfiii)
        /*0020*/ 	.word	0x000000c8
.L_5:


//--------------------- .nv.compat                --------------------------
	.section	.nv.compat,"",@"SHT_CUDA_COMPAT_INFO"
	.align	4
        /*0000*/ 	.byte	0x02, 0x09, 0x00, 0x00, 0x02, 0x02, 0x02, 0x00, 0x02, 0x05, 0x05, 0x00, 0x03, 0x07, 0x01, 0x01
        /*0010*/ 	.byte	0x02, 0x03, 0x00, 0x00, 0x02, 0x06, 0x01, 0x00, 0x04, 0x0b, 0x08, 0x00, 0x09, 0x00, 0x00, 0x00
        /*0020*/ 	.byte	0x00, 0x00, 0x00, 0x00


//--------------------- .nv.info._Z28median_filter_kernel_textureyPfiii --------------------------
	.section	.nv.info._Z28median_filter_kernel_textureyPfiii,"",@"SHT_CUDA_INFO"
	.sectionflags	@""
	.align	4


	//----- nvinfo : EIATTR_CUDA_API_VERSION
	.align		4
        /*0000*/ 	.byte	0x04, 0x37
        /*0002*/ 	.short	(.L_7 - .L_6)
.L_6:
        /*0004*/ 	.word	0x00000082


	//----- nvinfo : EIATTR_KPARAM_INFO
	.align		4
.L_7:
        /*0008*/ 	.byte	0x04, 0x17
        /*000a*/ 	.short	(.L_9 - .L_8)
.L_8:
        /*000c*/ 	.word	0x00000000
        /*0010*/ 	.short	0x0004
        /*0012*/ 	.short	0x0018
        /*0014*/ 	.byte	0x00, 0xf0, 0x11, 0x00


	//----- nvinfo : EIATTR_KPARAM_INFO
	.align		4
.L_9:
        /*0018*/ 	.byte	0x04, 0x17
        /*001a*/ 	.short	(.L_11 - .L_10)
.L_10:
        /*001c*/ 	.word	0x00000000
        /*0020*/ 	.short	0x0003
        /*0022*/ 	.short	0x0014
        /*0024*/ 	.byte	0x00, 0xf0, 0x11, 0x00


	//----- nvinfo : EIATTR_KPARAM_INFO
	.align		4
.L_11:
        /*0028*/ 	.byte	0x04, 0x17
        /*002a*/ 	.short	(.L_13 - .L_12)
.L_12:
        /*002c*/ 	.word	0x00000000
        /*0030*/ 	.short	0x0002
        /*0032*/ 	.short	0x0010
        /*0034*/ 	.byte	0x00, 0xf0, 0x11, 0x00


	//----- nvinfo : EIATTR_KPARAM_INFO
	.align		4
.L_13:
        /*0038*/ 	.byte	0x04, 0x17
        /*003a*/ 	.short	(.L_15 - .L_14)
.L_14:
        /*003c*/ 	.word	0x00000000
        /*0040*/ 	.short	0x0001
        /*0042*/ 	.short	0x0008
        /*0044*/ 	.byte	0x00, 0xf5, 0x21, 0x00


	//----- nvinfo : EIATTR_KPARAM_INFO
	.align		4
.L_15:
        /*0048*/ 	.byte	0x04, 0x17
        /*004a*/ 	.short	(.L_17 - .L_16)
.L_16:
        /*004c*/ 	.word	0x00000000
        /*0050*/ 	.short	0x0000
        /*0052*/ 	.short	0x0000
        /*0054*/ 	.byte	0x00, 0xf0, 0x21, 0x00


	//----- nvinfo : EIATTR_SPARSE_MMA_MASK
	.align		4
.L_17:
        /*0058*/ 	.byte	0x03, 0x50
        /*005a*/ 	.short	0x0000


	//----- nvinfo : EIATTR_MAXREG_COUNT
	.align		4
        /*005c*/ 	.byte	0x03, 0x1b
        /*005e*/ 	.short	0x00ff


	//----- nvinfo : EIATTR_MERCURY_ISA_VERSION
	.align		4
        /*0060*/ 	.byte	0x03, 0x5f
        /*0062*/ 	.short	0x0101


	//----- nvinfo : EIATTR_INT_WARP_WIDE_INSTR_OFFSETS
	.align		4
        /*0064*/ 	.byte	0x04, 0x31
        /*0066*/ 	.short	(.L_19 - .L_18)


	//   ....[0]....
.L_18:
        /*0068*/ 	.word	0x00000850


	//   ....[1]....
        /*006c*/ 	.word	0x00000870


	//----- nvinfo : EIATTR_VRC_CTA_INIT_COUNT
	.align		4
.L_19:
        /*0070*/ 	.byte	0x02, 0x4a
	.zero		1
	.zero		1


	//----- nvinfo : EIATTR_EXIT_INSTR_OFFSETS
	.align		4
        /*0074*/ 	.byte	0x04, 0x1c
        /*0076*/ 	.short	(.L_21 - .L_20)


	//   ....[0]....
.L_20:
        /*0078*/ 	.word	0x000000d0


	//   ....[1]....
        /*007c*/ 	.word	0x00000f30


	//----- nvinfo : EIATTR_CRS_STACK_SIZE
	.align		4
.L_21:
        /*0080*/ 	.byte	0x04, 0x1e
        /*0082*/ 	.short	(.L_23 - .L_22)
.L_22:
        /*0084*/ 	.word	0x00000000


	//----- nvinfo : EIATTR_CBANK_PARAM_SIZE
	.align		4
.L_23:
        /*0088*/ 	.byte	0x03, 0x19
        /*008a*/ 	.short	0x001c


	//----- nvinfo : EIATTR_PARAM_CBANK
	.align		4
        /*008c*/ 	.byte	0x04, 0x0a
        /*008e*/ 	.short	(.L_25 - .L_24)
	.align		4
.L_24:
        /*0090*/ 	.word	index@(.nv.constant0._Z28median_filter_kernel_textureyPfiii)
        /*0094*/ 	.short	0x0380
        /*0096*/ 	.short	0x001c


	//----- nvinfo : EIATTR_SW_WAR
	.align		4
.L_25:
        /*0098*/ 	.byte	0x04, 0x36
        /*009a*/ 	.short	(.L_27 - .L_26)
.L_26:
        /*009c*/ 	.word	0x00000008
.L_27:


//--------------------- .nv.callgraph             --------------------------
	.section	.nv.callgraph,"",@"SHT_CUDA_CALLGRAPH"
	.align	4
	.sectionentsize	8
	.align		4
        /*0000*/ 	.word	0x00000000
	.align		4
        /*0004*/ 	.word	0xffffffff
	.align		4
        /*0008*/ 	.word	0x00000000
	.align		4
        /*000c*/ 	.word	0xfffffffe
	.align		4
        /*0010*/ 	.word	0x00000000
	.align		4
        /*0014*/ 	.word	0xfffffffd
	.align		4
        /*0018*/ 	.word	0x00000000
	.align		4
        /*001c*/ 	.word	0xfffffffc


//--------------------- .text._Z28median_filter_kernel_textureyPfiii --------------------------
	.section	.text._Z28median_filter_kernel_textureyPfiii,"ax",@progbits
	.align	128
        .global         _Z28median_filter_kernel_textureyPfiii
        .type           _Z28median_filter_kernel_textureyPfiii,@function
        .size           _Z28median_filter_kernel_textureyPfiii,(.L_x_19 - _Z28median_filter_kernel_textureyPfiii)
        .other          _Z28median_filter_kernel_textureyPfiii,@"STO_CUDA_ENTRY STV_DEFAULT"
_Z28median_filter_kernel_textureyPfiii:
.text._Z28median_filter_kernel_textureyPfiii:
[----:B------:R-:W0:Y:S01]  /*0000*/  LDC R1, c[0x0][0x37c] ;  /* 0x0000df00ff017b82 */ /* 0x000e220000000800 */
[----:B------:R-:W1:Y:S07]  /*0010*/  S2R R3, SR_TID.X ;  /* 0x0000000000037919 */ /* 0x000e6e0000002100 */
[----:B------:R-:W2:Y:S01]  /*0020*/  LDC R19, c[0x0][0x364] ;  /* 0x0000d900ff137b82 */ /* 0x000ea20000000800 */
[----:B0-----:R-:W-:Y:S01]  /*0030*/  VIADD R1, R1, 0xffffff38 ;  /* 0xffffff3801017836 */ /* 0x001fe20000000000 */
[----:B------:R-:W2:Y:S06]  /*0040*/  S2R R0, SR_TID.Y ;  /* 0x0000000000007919 */ /* 0x000eac0000002200 */
[----:B------:R-:W1:Y:S08]  /*0050*/  S2UR UR5, SR_CTAID.X ;  /* 0x00000000000579c3 */ /* 0x000e700000002500 */
[----:B------:R-:W1:Y:S08]  /*0060*/  LDC R20, c[0x0][0x360] ;  /* 0x0000d800ff147b82 */ /* 0x000e700000000800 */
[----:B------:R-:W2:Y:S08]  /*0070*/  S2UR UR4, SR_CTAID.Y ;  /* 0x00000000000479c3 */ /* 0x000eb00000002600 */
[----:B------:R-:W0:Y:S01]  /*0080*/  LDC.64 R4, c[0x0][0x390] ;  /* 0x0000e400ff047b82 */ /* 0x000e220000000a00 */
[----:B-1----:R-:W-:-:S02]  /*0090*/  IMAD R20, R20, UR5, R3 ;  /* 0x0000000514147c24 */ /* 0x002fc4000f8e0203 */
[----:B--2---:R-:W-:-:S03]  /*00a0*/  IMAD R19, R19, UR4, R0 ;  /* 0x0000000413137c24 */ /* 0x004fc6000f8e0200 */
[----:B0-----:R-:W-:-:S04]  /*00b0*/  ISETP.GE.AND P0, PT, R20, R5, PT ;  /* 0x000000051400720c */ /* 0x001fc80003f06270 */
[----:B------:R-:W-:-:S13]  /*00c0*/  ISETP.GE.OR P0, PT, R19, R4, P0 ;  /* 0x000000041300720c */ /* 0x000fda0000706670 */
[----:B------:R-:W-:Y:S05]  /*00d0*/  @P0 EXIT ;  /* 0x000000000000094d */ /* 0x000fea0003800000 */
[----:B------:R-:W0:Y:S01]  /*00e0*/  LDCU UR4, c[0x0][0x398] ;  /* 0x00007300ff0477ac */ /* 0x000e220008000800 */
[----:B------:R-:W-:Y:S01]  /*00f0*/  BSSY.RECONVERGENT B1, `(.L_x_0) ;  /* 0x0000092000017945 */ /* 0x000fe20003800200 */
[----:B------:R-:W-:Y:S01]  /*0100*/  IMAD.MOV.U32 R18, RZ, RZ, RZ ;  /* 0x000000ffff127224 */ /* 0x000fe200078e00ff */
[----:B------:R-:W1:Y:S01]  /*0110*/  LDCU.64 UR8, c[0x0][0x358] ;  /* 0x00006b00ff0877ac */ /* 0x000e620008000a00 */
[----:B0-----:R-:W-:-:S04]  /*0120*/  UIADD3 UR4, UPT, UPT, UR4, -0x1, URZ ;  /* 0xffffffff04047890 */ /* 0x001fc8000fffe0ff */
[----:B------:R-:W-:-:S04]  /*0130*/  ULEA.HI UR4, UR4, UR4, URZ, 0x1 ;  /* 0x0000000404047291 */ /* 0x000fc8000f8f08ff */
[----:B------:R-:W-:-:S06]  /*0140*/  USHF.R.S32.HI UR4, URZ, 0x1, UR4 ;  /* 0x00000001ff047899 */ /* 0x000fcc0008011404 */
[C---:B------:R-:W-:Y:S01]  /*0150*/  VIADD R3, R19.reuse, UR4 ;  /* 0x0000000413037c36 */ /* 0x040fe20008000000 */
[----:B------:R-:W-:Y:S01]  /*0160*/  VIADDMNMX R23, R19, -UR4, RZ, !PT ;  /* 0x8000000413177c46 */ /* 0x000fe2000f8001ff */
[C---:B------:R-:W-:Y:S01]  /*0170*/  VIADD R2, R20.reuse, UR4 ;  /* 0x0000000414027c36 */ /* 0x040fe20008000000 */
[----:B------:R-:W-:Y:S02]  /*0180*/  VIADDMNMX R24, R20, -UR4, RZ, !PT ;  /* 0x8000000414187c46 */ /* 0x000fe4000f8001ff */
[----:B------:R-:W-:Y:S02]  /*0190*/  VIADDMNMX R0, R4, 0xffffffff, R3, PT ;  /* 0xffffffff04007846 */ /* 0x000fe40003800103 */
[----:B------:R-:W-:Y:S02]  /*01a0*/  VIADDMNMX R21, R5, 0xffffffff, R2, PT ;  /* 0xffffffff05157846 */ /* 0x000fe40003800102 */
[----:B------:R-:W-:-:S13]  /*01b0*/  ISETP.GT.AND P0, PT, R23, R0, PT ;  /* 0x000000001700720c */ /* 0x000fda0003f04270 */
[----:B-1----:R-:W-:Y:S05]  /*01c0*/  @P0 BRA `(.L_x_1) ;  /* 0x0000000800100947 */ /* 0x002fea0003800000 */
[----:B------:R-:W-:Y:S02]  /*01d0*/  IMAD.IADD R28, R21, 0x1, -R24 ;  /* 0x00000001151c7824 */ /* 0x000fe400078e0a18 */
[----:B------:R-:W-:-:S03]  /*01e0*/  IMAD.MOV.U32 R18, RZ, RZ, RZ ;  /* 0x000000ffff127224 */ /* 0x000fc600078e00ff */
[----:B------:R-:W-:-:S04]  /*01f0*/  IADD3 R29, PT, PT, R28, 0x1, RZ ;  /* 0x000000011c1d7810 */ /* 0x000fc80007ffe0ff */
[C---:B------:R-:W-:Y:S02]  /*0200*/  LOP3.LUT R30, R29.reuse, 0x7, RZ, 0xc0, !PT ;  /* 0x000000071d1e7812 */ /* 0x040fe400078ec0ff */
[C---:B------:R-:W-:Y:S02]  /*0210*/  LOP3.LUT R31, R29.reuse, 0x3, RZ, 0xc0, !PT ;  /* 0x000000031d1f7812 */ /* 0x040fe400078ec0ff */
[----:B------:R-:W-:Y:S01]  /*0220*/  LOP3.LUT R25, R29, 0xfffffff8, RZ, 0xc0, !PT ;  /* 0xfffffff81d197812 */ /* 0x000fe200078ec0ff */
[----:B------:R-:W-:-:S05]  /*0230*/  VIADD R2, R30, 0xffffffff ;  /* 0xffffffff1e027836 */ /* 0x000fca0000000000 */
[----:B------:R-:W-:-:S13]  /*0240*/  ISETP.GE.U32.AND P0, PT, R2, 0x3, PT ;  /* 0x000000030200780c */ /* 0x000fda0003f06070 */
.L_x_9:
[----:B------:R-:W-:Y:S01]  /*0250*/  ISETP.GE.AND P1, PT, R21, R24, PT ;  /* 0x000000181500720c */ /* 0x000fe20003f26270 */
[----:B------:R-:W-:-:S12]  /*0260*/  BSSY.RECONVERGENT B0, `(.L_x_2) ;  /* 0x0000077000007945 */ /* 0x000fd80003800200 */
[----:B012---:R-:W-:Y:S05]  /*0270*/  @!P1 BRA `(.L_x_3) ;  /* 0x0000000400d49947 */ /* 0x007fea0003800000 */
[----:B------:R-:W-:Y:S01]  /*0280*/  ISETP.GE.U32.AND P2, PT, R28, 0x7, PT ;  /* 0x000000071c00780c */ /* 0x000fe20003f46070 */
[----:B------:R-:W-:Y:S01]  /*0290*/  BSSY.RECONVERGENT B2, `(.L_x_4) ;  /* 0x0000038000027945 */ /* 0x000fe20003800200 */
[----:B------:R-:W-:Y:S01]  /*02a0*/  ISETP.NE.AND P1, PT, R30, RZ, PT ;  /* 0x000000ff1e00720c */ /* 0x000fe20003f25270 */
[----:B------:R-:W-:Y:S01]  /*02b0*/  IMAD.MOV.U32 R22, RZ, RZ, R24 ;  /* 0x000000ffff167224 */ /* 0x000fe200078e0018 */
[----:B------:R-:W-:-:S09]  /*02c0*/  I2FP.F32.U32 R3, R23 ;  /* 0x0000001700037245 */ /* 0x000fd20000201000 */
[----:B------:R-:W-:Y:S05]  /*02d0*/  @!P2 BRA `(.L_x_5) ;  /* 0x0000000000cca947 */ /* 0x000fea0003800000 */
[----:B------:R-:W-:Y:S02]  /*02e0*/  IMAD.MOV.U32 R26, RZ, RZ, RZ ;  /* 0x000000ffff1a7224 */ /* 0x000fe400078e00ff */
[----:B------:R-:W-:-:S07]  /*02f0*/  IMAD.MOV.U32 R22, RZ, RZ, R24 ;  /* 0x000000ffff167224 */ /* 0x000fce00078e0018 */
.L_x_6:
[----:B0-----:R-:W0:Y:S01]  /*0300*/  LDCU UR4, c[0x0][0x380] ;  /* 0x00007000ff0477ac */ /* 0x001e220008000800 */
[C---:B------:R-:W-:Y:S01]  /*0310*/  IADD3 R4, PT, PT, R22.reuse, 0x1, RZ ;  /* 0x0000000116047810 */ /* 0x040fe20007ffe0ff */
[C---:B------:R-:W-:Y:S01]  /*0320*/  VIADD R6, R22.reuse, 0x2 ;  /* 0x0000000216067836 */ /* 0x040fe20000000000 */
[C---:B------:R-:W-:Y:S01]  /*0330*/  IADD3 R14, PT, PT, R22.reuse, 0x6, RZ ;  /* 0x00000006160e7810 */ /* 0x040fe20007ffe0ff */
[C---:B------:R-:W-:Y:S01]  /*0340*/  VIADD R8, R22.reuse, 0x3 ;  /* 0x0000000316087836 */ /* 0x040fe20000000000 */
[----:B------:R-:W-:Y:S01]  /*0350*/  I2FP.F32.U32 R4, R4 ;  /* 0x0000000400047245 */ /* 0x000fe20000201000 */
[C---:B------:R-:W-:Y:S01]  /*0360*/  VIADD R10, R22.reuse, 0x4 ;  /* 0x00000004160a7836 */ /* 0x040fe20000000000 */
[----:B------:R-:W-:Y:S01]  /*0370*/  I2FP.F32.U32 R6, R6 ;  /* 0x0000000600067245 */ /* 0x000fe20000201000 */
[C---:B------:R-:W-:Y:S01]  /*0380*/  VIADD R12, R22.reuse, 0x5 ;  /* 0x00000005160c7836 */ /* 0x040fe20000000000 */
[----:B------:R-:W-:Y:S01]  /*0390*/  I2FP.F32.U32 R8, R8 ;  /* 0x0000000800087245 */ /* 0x000fe20000201000 */
[----:B------:R-:W-:Y:S01]  /*03a0*/  IMAD.MOV.U32 R27, RZ, RZ, -0x3e000000 ;  /* 0xc2000000ff1b7424 */ /* 0x000fe200078e00ff */
[----:B------:R-:W-:Y:S01]  /*03b0*/  I2FP.F32.U32 R10, R10 ;  /* 0x0000000a000a7245 */ /* 0x000fe20000201000 */
[----:B------:R-:W-:Y:S01]  /*03c0*/  VIADD R16, R22, 0x7 ;  /* 0x0000000716107836 */ /* 0x000fe20000000000 */
[----:B------:R-:W-:Y:S01]  /*03d0*/  UMOV UR5, URZ ;  /* 0x000000ff00057c82 */ /* 0x000fe20008000000 */
[--C-:B------:R-:W-:Y:S01]  /*03e0*/  IMAD.MOV.U32 R5, RZ, RZ, R3.reuse ;  /* 0x000000ffff057224 */ /* 0x100fe200078e0003 */
[----:B------:R-:W-:Y:S01]  /*03f0*/  I2FP.F32.U32 R12, R12 ;  /* 0x0000000c000c7245 */ /* 0x000fe20000201000 */
[--C-:B------:R-:W-:Y:S01]  /*0400*/  IMAD.MOV.U32 R7, RZ, RZ, R3.reuse ;  /* 0x000000ffff077224 */ /* 0x100fe200078e0003 */
[----:B------:R-:W-:Y:S01]  /*0410*/  MOV R11, R3 ;  /* 0x00000003000b7202 */ /* 0x000fe20000000f00 */
[--C-:B------:R-:W-:Y:S01]  /*0420*/  IMAD.MOV.U32 R9, RZ, RZ, R3.reuse ;  /* 0x000000ffff097224 */ /* 0x100fe200078e0003 */
[----:B------:R-:W-:Y:S01]  /*0430*/  I2FP.F32.U32 R14, R14 ;  /* 0x0000000e000e7245 */ /* 0x000fe20000201000 */
[--C-:B------:R-:W-:Y:S01]  /*0440*/  IMAD.MOV.U32 R13, RZ, RZ, R3.reuse ;  /* 0x000000ffff0d7224 */ /* 0x100fe200078e0003 */
[----:B------:R-:W-:Y:S01]  /*0450*/  I2FP.F32.U32 R2, R22 ;  /* 0x0000001600027245 */ /* 0x000fe20000201000 */
[----:B0-----:R-:W5:Y:S01]  /*0460*/  TEX.LL RZ, R4, R4, R27, UR4, 2D, 0x1 ;  /* 0x28ff041b04047f60 */ /* 0x001f6200089e01ff */
[----:B------:R-:W5:Y:S01]  /*0470*/  TEX.LL RZ, R6, R6, R27, UR4, 2D, 0x1 ;  /* 0x28ff041b06067f60 */ /* 0x000f6200089e01ff */
[----:B------:R-:W5:Y:S01]  /*0480*/  TEX.LL RZ, R8, R8, R27, UR4, 2D, 0x1 ;  /* 0x28ff041b08087f60 */ /* 0x000f6200089e01ff */
[----:B------:R-:W5:Y:S01]  /*0490*/  TEX.LL RZ, R10, R10, R27, UR4, 2D, 0x1 ;  /* 0x28ff041b0a0a7f60 */ /* 0x000f6200089e01ff */
[----:B------:R-:W5:Y:S01]  /*04a0*/  TEX.LL RZ, R12, R12, R27, UR4, 2D, 0x1 ;  /* 0x28ff041b0c0c7f60 */ /* 0x000f6200089e01ff */
[--C-:B------:R-:W-:Y:S01]  /*04b0*/  IMAD.MOV.U32 R15, RZ, RZ, R3.reuse ;  /* 0x000000ffff0f7224 */ /* 0x100fe200078e0003 */
[----:B------:R-:W-:Y:S01]  /*04c0*/  I2FP.F32.U32 R16, R16 ;  /* 0x0000001000107245 */ /* 0x000fe20000201000 */
[----:B------:R-:W-:-:S02]  /*04d0*/  IMAD.MOV.U32 R17, RZ, RZ, R3 ;  /* 0x000000ffff117224 */ /* 0x000fc400078e0003 */
[----:B------:R-:W5:Y:S01]  /*04e0*/  TEX.LL RZ, R14, R14, R27, UR4, 2D, 0x1 ;  /* 0x28ff041b0e0e7f60 */ /* 0x000f6200089e01ff */
[----:B------:R-:W5:Y:S02]  /*04f0*/  TEX.LL RZ, R2, R2, R27, UR4, 2D, 0x1 ;  /* 0x28ff041b02027f60 */ /* 0x000f6400089e01ff */
[----:B------:R-:W5:Y:S01]  /*0500*/  TEX.LL RZ, R16, R16, R27, UR4, 2D, 0x1 ;  /* 0x28ff041b10107f60 */ /* 0x000f6200089e01ff */
[----:B------:R-:W-:Y:S01]  /*0510*/  IMAD R33, R18, 0x4, R1 ;  /* 0x0000000412217824 */ /* 0x000fe200078e0201 */
[----:B------:R-:W-:Y:S01]  /*0520*/  IADD3 R26, PT, PT, R26, 0x8, RZ ;  /* 0x000000081a1a7810 */ /* 0x000fe20007ffe0ff */
[----:B------:R-:W-:Y:S02]  /*0530*/  VIADD R18, R18, 0x8 ;  /* 0x0000000812127836 */ /* 0x000fe40000000000 */
[----:B------:R-:W-:Y:S01]  /*0540*/  VIADD R22, R22, 0x8 ;  /* 0x0000000816167836 */ /* 0x000fe20000000000 */
[----:B------:R-:W-:Y:S01]  /*0550*/  ISETP.NE.AND P2, PT, R26, R25, PT ;  /* 0x000000191a00720c */ /* 0x000fe20003f45270 */
[----:B------:R-:W-:-:S04]  /*0560*/  DEPBAR.LE SB5, 0x5 ;  /* 0x0000d1400000791a */ /* 0x000fc80000000000 */
[----:B------:R0:W-:Y:S04]  /*0570*/  STL [R33+0x4], R4 ;  /* 0x0000040421007387 */ /* 0x0001e80000100800 */
[----:B------:R0:W-:Y:S04]  /*0580*/  STL [R33+0x8], R6 ;  /* 0x0000080621007387 */ /* 0x0001e80000100800 */
[----:B------:R0:W-:Y:S01]  /*0590*/  STL [R33+0xc], R8 ;  /* 0x00000c0821007387 */ /* 0x0001e20000100800 */
[----:B------:R-:W-:-:S04]  /*05a0*/  DEPBAR.LE SB5, 0x2 ;  /* 0x0000d0800000791a */ /* 0x000fc80000000000 */
[----:B------:R0:W-:Y:S04]  /*05b0*/  STL [R33+0x10], R10 ;  /* 0x0000100a21007387 */ /* 0x0001e80000100800 */
[----:B------:R0:W-:Y:S04]  /*05c0*/  STL [R33+0x14], R12 ;  /* 0x0000140c21007387 */ /* 0x0001e80000100800 */
[----:B------:R0:W-:Y:S04]  /*05d0*/  STL [R33+0x18], R14 ;  /* 0x0000180e21007387 */ /* 0x0001e80000100800 */
[----:B-----5:R0:W-:Y:S04]  /*05e0*/  STL [R33], R2 ;  /* 0x0000000221007387 */ /* 0x0201e80000100800 */
[----:B------:R0:W-:Y:S01]  /*05f0*/  STL [R33+0x1c], R16 ;  /* 0x00001c1021007387 */ /* 0x0001e20000100800 */
[----:B------:R-:W-:Y:S05]  /*0600*/  @P2 BRA `(.L_x_6) ;  /* 0xfffffffc003c2947 */ /* 0x000fea000383ffff */
.L_x_5:
[----:B------:R-:W-:Y:S05]  /*0610*/  BSYNC.RECONVERGENT B2 ;  /* 0x0000000000027941 */ /* 0x000fea0003800200 */
.L_x_4:
[----:B------:R-:W-:Y:S05]  /*0620*/  @!P1 BRA `(.L_x_3) ;  /* 0x0000000000e89947 */ /* 0x000fea0003800000 */
[----:B------:R-:W-:Y:S01]  /*0630*/  BSSY.RECONVERGENT B2, `(.L_x_7) ;  /* 0x000001c000027945 */ /* 0x000fe20003800200 */
[----:B------:R-:W-:-:S03]  /*0640*/  ISETP.NE.AND P1, PT, R31, RZ, PT ;  /* 0x000000ff1f00720c */ /* 0x000fc60003f25270 */
[----:B------:R-:W-:Y:S10]  /*0650*/  @!P0 BRA `(.L_x_8) ;  /* 0x0000000000648947 */ /* 0x000ff40003800000 */
[----:B------:R-:W1:Y:S01]  /*0660*/  LDCU UR4, c[0x0][0x380] ;  /* 0x00007000ff0477ac */ /* 0x000e620008000800 */
[C---:B0-----:R-:W-:Y:S01]  /*0670*/  VIADD R6, R22.reuse, 0x1 ;  /* 0x0000000116067836 */ /* 0x041fe20000000000 */
[C---:B------:R-:W-:Y:S01]  /*0680*/  IADD3 R4, PT, PT, R22.reuse, 0x2, RZ ;  /* 0x0000000216047810 */ /* 0x040fe20007ffe0ff */
[----:B------:R-:W-:Y:S01]  /*0690*/  VIADD R2, R22, 0x3 ;  /* 0x0000000316027836 */ /* 0x000fe20000000000 */
[----:B------:R-:W-:Y:S01]  /*06a0*/  I2FP.F32.U32 R8, R22 ;  /* 0x0000001600087245 */ /* 0x000fe20000201000 */
[----:B------:R-:W-:Y:S01]  /*06b0*/  IMAD.MOV.U32 R10, RZ, RZ, -0x3e000000 ;  /* 0xc2000000ff0a7424 */ /* 0x000fe200078e00ff */
[----:B------:R-:W-:Y:S01]  /*06c0*/  I2FP.F32.U32 R6, R6 ;  /* 0x0000000600067245 */ /* 0x000fe20000201000 */
[--C-:B------:R-:W-:Y:S01]  /*06d0*/  IMAD.MOV.U32 R9, RZ, RZ, R3.reuse ;  /* 0x000000ffff097224 */ /* 0x100fe200078e0003 */
[----:B------:R-:W-:Y:S01]  /*06e0*/  I2FP.F32.U32 R4, R4 ;  /* 0x0000000400047245 */ /* 0x000fe20000201000 */
[--C-:B------:R-:W-:Y:S01]  /*06f0*/  IMAD.MOV.U32 R7, RZ, RZ, R3.reuse ;  /* 0x000000ffff077224 */ /* 0x100fe200078e0003 */
[----:B------:R-:W-:Y:S01]  /*0700*/  I2FP.F32.U32 R2, R2 ;  /* 0x0000000200027245 */ /* 0x000fe20000201000 */
[----:B------:R-:W-:Y:S01]  /*0710*/  IMAD.MOV.U32 R5, RZ, RZ, R3 ;  /* 0x000000ffff057224 */ /* 0x000fe200078e0003 */
[----:B------:R-:W-:-:S02]  /*0720*/  UMOV UR5, URZ ;  /* 0x000000ff00057c82 */ /* 0x000fc40008000000 */
[----:B-1----:R-:W5:Y:S01]  /*0730*/  TEX.LL RZ, R8, R8, R10, UR4, 2D, 0x1 ;  /* 0x28ff040a08087f60 */ /* 0x002f6200089e01ff */
[----:B------:R-:W5:Y:S01]  /*0740*/  TEX.LL RZ, R6, R6, R10, UR4, 2D, 0x1 ;  /* 0x28ff040a06067f60 */ /* 0x000f6200089e01ff */
[----:B------:R-:W5:Y:S01]  /*0750*/  TEX.LL RZ, R4, R4, R10, UR4, 2D, 0x1 ;  /* 0x28ff040a04047f60 */ /* 0x000f6200089e01ff */
[----:B------:R-:W5:Y:S01]  /*0760*/  TEX.LL RZ, R2, R2, R10, UR4, 2D, 0x1 ;  /* 0x28ff040a02027f60 */ /* 0x000f6200089e01ff */
[C---:B------:R-:W-:Y:S01]  /*0770*/  LEA R11, R18.reuse, R1, 0x2 ;  /* 0x00000001120b7211 */ /* 0x040fe200078e10ff */
[----:B------:R-:W-:Y:S02]  /*0780*/  VIADD R18, R18, 0x4 ;  /* 0x0000000412127836 */ /* 0x000fe40000000000 */
[----:B------:R-:W-:Y:S01]  /*0790*/  VIADD R22, R22, 0x4 ;  /* 0x0000000416167836 */ /* 0x000fe20000000000 */
[----:B------:R-:W-:-:S04]  /*07a0*/  DEPBAR.LE SB5, 0x1 ;  /* 0x0000d0400000791a */ /* 0x000fc80000000000 */
[----:B------:R1:W-:Y:S04]  /*07b0*/  STL [R11], R8 ;  /* 0x000000080b007387 */ /* 0x0003e80000100800 */
[----:B------:R1:W-:Y:S04]  /*07c0*/  STL [R11+0x4], R6 ;  /* 0x000004060b007387 */ /* 0x0003e80000100800 */
[----:B------:R1:W-:Y:S04]  /*07d0*/  STL [R11+0x8], R4 ;  /* 0x000008040b007387 */ /* 0x0003e80000100800 */
[----:B-----5:R1:W-:Y:S02]  /*07e0*/  STL [R11+0xc], R2 ;  /* 0x00000c020b007387 */ /* 0x0203e40000100800 */
.L_x_8:
[----:B------:R-:W-:Y:S05]  /*07f0*/  BSYNC.RECONVERGENT B2 ;  /* 0x0000000000027941 */ /* 0x000fea0003800200 */
.L_x_7:
[----:B------:R-:W-:Y:S05]  /*0800*/  @!P1 BRA `(.L_x_3) ;  /* 0x0000000000709947 */ /* 0x000fea0003800000 */
[----:B------:R-:W-:Y:S01]  /*0810*/  ISETP.NE.AND P1, PT, R31, 0x1, PT ;  /* 0x000000011f00780c */ /* 0x000fe20003f25270 */
[--C-:B------:R-:W-:Y:S01]  /*0820*/  IMAD.MOV.U32 R7, RZ, RZ, R3.reuse ;  /* 0x000000ffff077224 */ /* 0x100fe200078e0003 */
[----:B------:R-:W-:Y:S01]  /*0830*/  LOP3.LUT P2, RZ, R29, 0x1, RZ, 0xc0, !PT ;  /* 0x000000011dff7812 */ /* 0x000fe2000784c0ff */
[----:B------:R-:W-:-:S10]  /*0840*/  IMAD.MOV.U32 R5, RZ, RZ, R3 ;  /* 0x000000ffff057224 */ /* 0x000fd400078e0003 */
[----:B------:R-:W-:Y:S01]  /*0850*/  VOTEU.ANY UP0, P1 ;  /* 0x0000000000ff7886 */ /* 0x000fe20000800100 */
[C---:B01----:R-:W-:Y:S01]  /*0860*/  @P1 VIADD R4, R22.reuse, 0x1 ;  /* 0x0000000116041836 */ /* 0x043fe20000000000 */
[----:B------:R-:W-:Y:S01]  /*0870*/  VOTEU.ANY UP1, P2 ;  /* 0x0000000000ff7886 */ /* 0x000fe20001020100 */
[----:B------:R-:W-:Y:S01]  /*0880*/  @P1 I2FP.F32.U32 R6, R22 ;  /* 0x0000001600061245 */ /* 0x000fe20000201000 */
[----:B------:R-:W-:Y:S01]  /*0890*/  @P1 VIADD R22, R22, 0x2 ;  /* 0x0000000216161836 */ /* 0x000fe20000000000 */
[----:B------:R-:W0:Y:S01]  /*08a0*/  @UP0 LDCU UR4, c[0x0][0x380] ;  /* 0x00007000ff0407ac */ /* 0x000e220008000800 */
[----:B------:R-:W-:Y:S01]  /*08b0*/  @P1 I2FP.F32.U32 R4, R4 ;  /* 0x0000000400041245 */ /* 0x000fe20000201000 */
[----:B------:R-:W-:Y:S01]  /*08c0*/  @P2 IMAD.MOV.U32 R10, RZ, RZ, -0x3e000000 ;  /* 0xc2000000ff0a2424 */ /* 0x000fe200078e00ff */
[----:B------:R-:W-:Y:S01]  /*08d0*/  @P1 MOV R9, 0xc2000000 ;  /* 0xc200000000091802 */ /* 0x000fe20000000f00 */
[----:B------:R-:W1:Y:S01]  /*08e0*/  @UP1 LDCU UR6, c[0x0][0x380] ;  /* 0x00007000ff0617ac */ /* 0x000e620008000800 */
[----:B------:R-:W-:Y:S01]  /*08f0*/  @P2 I2FP.F32.U32 R2, R22 ;  /* 0x0000001600022245 */ /* 0x000fe20000201000 */
[----:B------:R-:W-:Y:S01]  /*0900*/  @UP0 UMOV UR5, URZ ;  /* 0x000000ff00050c82 */ /* 0x000fe20008000000 */
[----:B------:R-:W-:Y:S01]  /*0910*/  @UP1 UMOV UR7, URZ ;  /* 0x000000ff00071c82 */ /* 0x000fe20008000000 */
[----:B0-----:R-:W5:Y:S01]  /*0920*/  @P1 TEX.LL RZ, R6, R6, R9, UR4, 2D, 0x1 ;  /* 0x28ff040906061f60 */ /* 0x001f6200089e01ff */
[----:B------:R-:W5:Y:S02]  /*0930*/  @P1 TEX.LL RZ, R4, R4, R9, UR4, 2D, 0x1 ;  /* 0x28ff040904041f60 */ /* 0x000f6400089e01ff */
[----:B-1----:R-:W5:Y:S01]  /*0940*/  @P2 TEX.LL RZ, R2, R2, R10, UR6, 2D, 0x1 ;  /* 0x28ff060a02022f60 */ /* 0x002f6200089e01ff */
[C---:B------:R-:W-:Y:S01]  /*0950*/  @P1 IMAD R11, R18.reuse, 0x4, R1 ;  /* 0x00000004120b1824 */ /* 0x040fe200078e0201 */
[----:B------:R-:W-:-:S05]  /*0960*/  @P1 IADD3 R18, PT, PT, R18, 0x2, RZ ;  /* 0x0000000212121810 */ /* 0x000fca0007ffe0ff */
[C---:B------:R-:W-:Y:S02]  /*0970*/  @P2 IMAD R13, R18.reuse, 0x4, R1 ;  /* 0x00000004120d2824 */ /* 0x040fe400078e0201 */
[----:B------:R-:W-:-:S04]  /*0980*/  @P2 VIADD R8, R18, 0x1 ;  /* 0x0000000112082836 */ /* 0x000fc80000000000 */
[----:B------:R-:W-:Y:S01]  /*0990*/  @P2 IMAD.MOV.U32 R18, RZ, RZ, R8 ;  /* 0x000000ffff122224 */ /* 0x000fe200078e0008 */
[----:B-----5:R2:W-:Y:S04]  /*09a0*/  @P1 STL [R11], R6 ;  /* 0x000000060b001387 */ /* 0x0205e80000100800 */
[----:B------:R2:W-:Y:S04]  /*09b0*/  @P1 STL [R11+0x4], R4 ;  /* 0x000004040b001387 */ /* 0x0005e80000100800 */
[----:B------:R2:W-:Y:S02]  /*09c0*/  @P2 STL [R13], R2 ;  /* 0x000000020d002387 */ /* 0x0005e40000100800 */
.L_x_3:
[----:B------:R-:W-:Y:S05]  /*09d0*/  BSYNC.RECONVERGENT B0 ;  /* 0x0000000000007941 */ /* 0x000fea0003800200 */
.L_x_2:
[C---:B------:R-:W-:Y:S01]  /*09e0*/  ISETP.GE.AND P1, PT, R23.reuse, R0, PT ;  /* 0x000000001700720c */ /* 0x040fe20003f26270 */
[----:B------:R-:W-:-:S12]  /*09f0*/  VIADD R23, R23, 0x1 ;  /* 0x0000000117177836 */ /* 0x000fd80000000000 */
[----:B------:R-:W-:Y:S05]  /*0a00*/  @!P1 BRA `(.L_x_9) ;  /* 0xfffffff800109947 */ /* 0x000fea000383ffff */
.L_x_1:
[----:B------:R-:W-:Y:S05]  /*0a10*/  BSYNC.RECONVERGENT B1 ;  /* 0x0000000000017941 */ /* 0x000fea0003800200 */
.L_x_0:
[----:B------:R-:W-:Y:S01]  /*0a20*/  ISETP.GE.AND P0, PT, R18, 0x2, PT ;  /* 0x000000021200780c */ /* 0x000fe20003f06270 */
[----:B------:R-:W-:-:S12]  /*0a30*/  BSSY.RECONVERGENT B0, `(.L_x_10) ;  /* 0x0000046000007945 */ /* 0x000fd80003800200 */
[----:B------:R-:W-:Y:S05]  /*0a40*/  @!P0 BRA `(.L_x_11) ;  /* 0x0000000400108947 */ /* 0x000fea0003800000 */
[C---:B0-----:R-:W-:Y:S01]  /*0a50*/  IADD3 R12, PT, PT, R18.reuse, -0x1, RZ ;  /* 0xffffffff120c7810 */ /* 0x041fe20007ffe0ff */
[----:B------:R-:W-:Y:S02]  /*0a60*/  VIADD R14, R18, 0xfffffffe ;  /* 0xfffffffe120e7836 */ /* 0x000fe40000000000 */
[----:B------:R-:W-:Y:S02]  /*0a70*/  VIADD R10, R1, 0x8 ;  /* 0x00000008010a7836 */ /* 0x000fe40000000000 */
[----:B------:R-:W-:Y:S02]  /*0a80*/  IMAD.MOV.U32 R5, RZ, RZ, RZ ;  /* 0x000000ffff057224 */ /* 0x000fe400078e00ff */
[----:B-12---:R-:W-:-:S07]  /*0a90*/  IMAD.MOV.U32 R4, RZ, RZ, R12 ;  /* 0x000000ffff047224 */ /* 0x006fce00078e000c */
.L_x_17:
[----:B-12---:R-:W-:Y:S01]  /*0aa0*/  IADD3 R0, PT, PT, R5, -R18, RZ ;  /* 0x8000001205007210 */ /* 0x006fe20007ffe0ff */
[----:B------:R-:W-:Y:S03]  /*0ab0*/  BSSY.RECONVERGENT B1, `(.L_x_12) ;  /* 0x0000039000017945 */ /* 0x000fe60003800200 */
[----:B------:R-:W-:-:S13]  /*0ac0*/  ISETP.GT.AND P0, PT, R0, -0x2, PT ;  /* 0xfffffffe0000780c */ /* 0x000fda0003f04270 */
[----:B0-----:R-:W-:Y:S05]  /*0ad0*/  @P0 BRA `(.L_x_13) ;  /* 0x0000000000d80947 */ /* 0x001fea0003800000 */
[----:B------:R-:W-:Y:S01]  /*0ae0*/  IMAD.IADD R0, R14, 0x1, -R5 ;  /* 0x000000010e007824 */ /* 0x000fe200078e0a05 */
[----:B------:R-:W-:Y:S01]  /*0af0*/  LOP3.LUT R11, R4, 0x3, RZ, 0xc0, !PT ;  /* 0x00000003040b7812 */ /* 0x000fe200078ec0ff */
[----:B------:R-:W-:Y:S03]  /*0b00*/  BSSY.RECONVERGENT B2, `(.L_x_14) ;  /* 0x000001f000027945 */ /* 0x000fe60003800200 */
[----:B------:R-:W-:Y:S01]  /*0b10*/  ISETP.GE.U32.AND P1, PT, R0, 0x3, PT ;  /* 0x000000030000780c */ /* 0x000fe20003f26070 */
[----:B------:R-:W-:Y:S01]  /*0b20*/  IMAD.MOV.U32 R0, RZ, RZ, RZ ;  /* 0x000000ffff007224 */ /* 0x000fe200078e00ff */
[----:B------:R-:W-:-:S11]  /*0b30*/  ISETP.NE.AND P0, PT, R11, RZ, PT ;  /* 0x000000ff0b00720c */ /* 0x000fd60003f05270 */
[----:B------:R-:W-:Y:S05]  /*0b40*/  @!P1 BRA `(.L_x_15) ;  /* 0x0000000000689947 */ /* 0x000fea0003800000 */
[----:B------:R0:W4:Y:S01]  /*0b50*/  LDL R7, [R1] ;  /* 0x0000000001077983 */ /* 0x0001220000100800 */
[----:B------:R-:W-:Y:S01]  /*0b60*/  LOP3.LUT R0, R4, 0xfffffffc, RZ, 0xc0, !PT ;  /* 0xfffffffc04007812 */ /* 0x000fe200078ec0ff */
[----:B------:R-:W-:-:S04]  /*0b70*/  IMAD.MOV.U32 R3, RZ, RZ, R10 ;  /* 0x000000ffff037224 */ /* 0x000fc800078e000a */
[----:B------:R-:W-:-:S07]  /*0b80*/  IMAD.MOV R2, RZ, RZ, -R0 ;  /* 0x000000ffff027224 */ /* 0x000fce00078e0a00 */
.L_x_16:
[----:B------:R-:W2:Y:S04]  /*0b90*/  LDL R6, [R3+-0x4] ;  /* 0xfffffc0003067983 */ /* 0x000ea80000100800 */
[----:B------:R-:W3:Y:S04]  /*0ba0*/  LDL R9, [R3] ;  /* 0x0000000003097983 */ /* 0x000ee80000100800 */
[----:B------:R-:W3:Y:S01]  /*0bb0*/  LDL R8, [R3+0x4] ;  /* 0x0000040003087983 */ /* 0x000ee20000100800 */
[----:B--2-4-:R-:W-:-:S13]  /*0bc0*/  FSETP.GT.AND P1, PT, R7, R6, PT ;  /* 0x000000060700720b */ /* 0x014fda0003f24000 */
[----:B------:R1:W-:Y:S02]  /*0bd0*/  @P1 STL.64 [R3+-0x8], R6 ;  /* 0xfffff80603001387 */ /* 0x0003e40000100a00 */
[----:B-1----:R-:W-:Y:S02]  /*0be0*/  @P1 MOV R6, R7 ;  /* 0x0000000700061202 */ /* 0x002fe40000000f00 */
[----:B------:R-:W2:Y:S01]  /*0bf0*/  LDL R7, [R3+0x8] ;  /* 0x0000080003077983 */ /* 0x000ea20000100800 */
[----:B------:R-:W-:Y:S01]  /*0c00*/  VIADD R2, R2, 0x4 ;  /* 0x0000000402027836 */ /* 0x000fe20000000000 */
[----:B---3--:R-:W-:-:S13]  /*0c10*/  FSETP.GT.AND P1, PT, R6, R9, PT ;  /* 0x000000090600720b */ /* 0x008fda0003f24000 */
[----:B------:R1:W-:Y:S04]  /*0c20*/  @P1 STL [R3+-0x4], R9 ;  /* 0xfffffc0903001387 */ /* 0x0003e80000100800 */
[----:B------:R-:W-:Y:S01]  /*0c30*/  @P1 STL [R3], R6 ;  /* 0x0000000603001387 */ /* 0x000fe20000100800 */
[----:B-1----:R-:W-:-:S05]  /*0c40*/  @P1 IMAD.MOV.U32 R9, RZ, RZ, R6 ;  /* 0x000000ffff091224 */ /* 0x002fca00078e0006 */
[----:B------:R-:W-:-:S13]  /*0c50*/  FSETP.GT.AND P2, PT, R9, R8, PT ;  /* 0x000000080900720b */ /* 0x000fda0003f44000 */
[----:B------:R1:W-:Y:S02]  /*0c60*/  @P2 STL.64 [R3], R8 ;  /* 0x0000000803002387 */ /* 0x0003e40000100a00 */
[----:B-1----:R-:W-:Y:S01]  /*0c70*/  @P2 IMAD.MOV.U32 R8, RZ, RZ, R9 ;  /* 0x000000ffff082224 */ /* 0x002fe200078e0009 */
[----:B------:R-:W-:-:S04]  /*0c80*/  ISETP.NE.AND P2, PT, R2, RZ, PT ;  /* 0x000000ff0200720c */ /* 0x000fc80003f45270 */
[----:B--2---:R-:W-:-:S13]  /*0c90*/  FSETP.GT.AND P1, PT, R8, R7, PT ;  /* 0x000000070800720b */ /* 0x004fda0003f24000 */
[----:B------:R1:W-:Y:S04]  /*0ca0*/  @P1 STL [R3+0x4], R7 ;  /* 0x0000040703001387 */ /* 0x0003e80000100800 */
[----:B------:R2:W-:Y:S01]  /*0cb0*/  @P1 STL [R3+0x8], R8 ;  /* 0x0000080803001387 */ /* 0x0005e20000100800 */
[----:B-1----:R-:W-:Y:S01]  /*0cc0*/  @P1 IMAD.MOV.U32 R7, RZ, RZ, R8 ;  /* 0x000000ffff071224 */ /* 0x002fe200078e0008 */
[----:B--2---:R-:W-:Y:S01]  /*0cd0*/  IADD3 R3, PT, PT, R3, 0x10, RZ ;  /* 0x0000001003037810 */ /* 0x004fe20007ffe0ff */
[----:B------:R-:W-:Y:S06]  /*0ce0*/  @P2 BRA `(.L_x_16) ;  /* 0xfffffffc00a82947 */ /* 0x000fec000383ffff */
.L_x_15:
[----:B------:R-:W-:Y:S05]  /*0cf0*/  BSYNC.RECONVERGENT B2 ;  /* 0x0000000000027941 */ /* 0x000fea0003800200 */
.L_x_14:
[----:B------:R-:W-:Y:S05]  /*0d00*/  @!P0 BRA `(.L_x_13) ;  /* 0x00000000004c8947 */ /* 0x000fea0003800000 */
[----:B------:R-:W-:-:S05]  /*0d10*/  IMAD R0, R0, 0x4, R1 ;  /* 0x0000000400007824 */ /* 0x000fca00078e0201 */
[----:B------:R-:W2:Y:S01]  /*0d20*/  LDL.64 R2, [R0] ;  /* 0x0000000000027983 */ /* 0x000ea20000100a00 */
[----:B------:R-:W-:Y:S02]  /*0d30*/  ISETP.NE.AND P1, PT, R11, 0x1, PT ;  /* 0x000000010b00780c */ /* 0x000fe40003f25270 */
[----:B--2---:R-:W-:Y:S01]  /*0d40*/  FSETP.GT.AND P0, PT, R2, R3, PT ;  /* 0x000000030200720b */ /* 0x004fe20003f04000 */
[----:B------:R-:W-:Y:S02]  /*0d50*/  IMAD.MOV.U32 R6, RZ, RZ, R3 ;  /* 0x000000ffff067224 */ /* 0x000fe400078e0003 */
[----:B------:R-:W-:-:S10]  /*0d60*/  IMAD.MOV.U32 R7, RZ, RZ, R2 ;  /* 0x000000ffff077224 */ /* 0x000fd400078e0002 */
[----:B------:R1:W-:Y:S01]  /*0d70*/  @P0 STL.64 [R0], R6 ;  /* 0x0000000600000387 */ /* 0x0003e20000100a00 */
[----:B------:R-:W-:Y:S01]  /*0d80*/  @P0 IMAD.MOV.U32 R3, RZ, RZ, R2 ;  /* 0x000000ffff030224 */ /* 0x000fe200078e0002 */
[----:B------:R-:W-:Y:S06]  /*0d90*/  @!P1 BRA `(.L_x_13) ;  /* 0x0000000000289947 */ /* 0x000fec0003800000 */
[----:B-1----:R-:W2:Y:S01]  /*0da0*/  LDL R7, [R0+0x8] ;  /* 0x0000080000077983 */ /* 0x002ea20000100800 */
[----:B------:R-:W-:Y:S02]  /*0db0*/  ISETP.NE.AND P1, PT, R11, 0x2, PT ;  /* 0x000000020b00780c */ /* 0x000fe40003f25270 */
[----:B--2---:R-:W-:-:S13]  /*0dc0*/  FSETP.GT.AND P0, PT, R3, R7, PT ;  /* 0x000000070300720b */ /* 0x004fda0003f04000 */
[----:B------:R-:W-:Y:S04]  /*0dd0*/  @P0 STL [R0+0x8], R3 ;  /* 0x0000080300000387 */ /* 0x000fe80000100800 */
[----:B------:R1:W-:Y:S02]  /*0de0*/  @P0 STL [R0+0x4], R7 ;  /* 0x0000040700000387 */ /* 0x0003e40000100800 */
[----:B-1----:R-:W-:Y:S01]  /*0df0*/  @P0 MOV R7, R3 ;  /* 0x0000000300070202 */ /* 0x002fe20000000f00 */
[----:B------:R-:W-:Y:S06]  /*0e00*/  @!P1 BRA `(.L_x_13) ;  /* 0x00000000000c9947 */ /* 0x000fec0003800000 */
[----:B------:R-:W2:Y:S02]  /*0e10*/  LDL R6, [R0+0xc] ;  /* 0x00000c0000067983 */ /* 0x000ea40000100800 */
[----:B--2---:R-:W-:-:S13]  /*0e20*/  FSETP.GT.AND P0, PT, R7, R6, PT ;  /* 0x000000060700720b */ /* 0x004fda0003f04000 */
[----:B------:R2:W-:Y:S02]  /*0e30*/  @P0 STL.64 [R0+0x8], R6 ;  /* 0x0000080600000387 */ /* 0x0005e40000100a00 */
.L_x_13:
[----:B------:R-:W-:Y:S05]  /*0e40*/  BSYNC.RECONVERGENT B1 ;  /* 0x0000000000017941 */ /* 0x000fea0003800200 */
.L_x_12:
[----:B------:R-:W-:Y:S02]  /*0e50*/  VIADD R5, R5, 0x1 ;  /* 0x0000000105057836 */ /* 0x000fe40000000000 */
[----:B------:R-:W-:-:S03]  /*0e60*/  VIADD R4, R4, 0xffffffff ;  /* 0xffffffff04047836 */ /* 0x000fc60000000000 */
[----:B------:R-:W-:-:S13]  /*0e70*/  ISETP.NE.AND P0, PT, R5, R12, PT ;  /* 0x0000000c0500720c */ /* 0x000fda0003f05270 */
[----:B------:R-:W-:Y:S05]  /*0e80*/  @P0 BRA `(.L_x_17) ;  /* 0xfffffffc00040947 */ /* 0x000fea000383ffff */
.L_x_11:
[----:B------:R-:W-:Y:S05]  /*0e90*/  BSYNC.RECONVERGENT B0 ;  /* 0x0000000000007941 */ /* 0x000fea0003800200 */
.L_x_10:
[----:B------:R-:W-:Y:S01]  /*0ea0*/  LEA.HI R18, R18, R18, RZ, 0x1 ;  /* 0x0000001212127211 */ /* 0x000fe200078f08ff */
[----:B012---:R-:W0:Y:S01]  /*0eb0*/  LDC.64 R2, c[0x0][0x388] ;  /* 0x0000e200ff027b82 */ /* 0x007e220000000a00 */
[----:B------:R-:W1:Y:S02]  /*0ec0*/  LDCU UR4, c[0x0][0x394] ;  /* 0x00007280ff0477ac */ /* 0x000e640008000800 */
[----:B------:R-:W-:-:S05]  /*0ed0*/  SHF.R.S32.HI R18, RZ, 0x1, R18 ;  /* 0x00000001ff127819 */ /* 0x000fca0000011412 */
[----:B------:R-:W-:-:S05]  /*0ee0*/  IMAD R18, R18, 0x4, R1 ;  /* 0x0000000412127824 */ /* 0x000fca00078e0201 */
[----:B------:R-:W2:Y:S01]  /*0ef0*/  LDL R5, [R18] ;  /* 0x0000000012057983 */ /* 0x000ea20000100800 */
[----:B-1----:R-:W-:-:S04]  /*0f00*/  IMAD R19, R19, UR4, R20 ;  /* 0x0000000413137c24 */ /* 0x002fc8000f8e0214 */
[----:B0-----:R-:W-:-:S05]  /*0f10*/  IMAD.WIDE R2, R19, 0x4, R2 ;  /* 0x0000000413027825 */ /* 0x001fca00078e0202 */
[----:B--2---:R-:W-:Y:S01]  /*0f20*/  STG.E desc[UR8][R2.64], R5 ;  /* 0x0000000502007986 */ /* 0x004fe2000c101908 */
[----:B------:R-:W-:Y:S05]  /*0f30*/  EXIT ;  /* 0x000000000000794d */ /* 0x000fea0003800000 */
.L_x_18:
[----:B------:R-:W-:-:S00]  /*0f40*/  BRA `(.L_x_18) ;  /* 0xfffffffc00fc7947 */ /* 0x000fc0000383ffff */
[----:B------:R-:W-:-:S00]  /*0f50*/  NOP ;  /* 0x0000000000007918 */ /* 0x000fc00000000000 */
        /* <DEDUP_REMOVED lines=10> */
.L_x_19:


//--------------------- .nv.shared.reserved.0     --------------------------
	.section	.nv.shared.reserved.0,"aw",@nobits
	.weak		__nv_reservedSMEM_offset_0_alias
	.size		__nv_reservedSMEM_offset_0_alias, 0, 64
	.other		__nv_reservedSMEM_offset_0_alias,@"STO_CUDA_RESERVED_SHARED STV_DEFAULT"
__nv_reservedSMEM_offset_0_alias:
	.zero		0
	.zero		64


//--------------------- .nv.constant0._Z28median_filter_kernel_textureyPfiii --------------------------
	.section	.nv.constant0._Z28median_filter_kernel_textureyPfiii,"a",@progbits
	.sectionflags	@""
	.align	4
.nv.constant0._Z28median_filter_kernel_textureyPfiii:
	.zero		924


//--------------------- SYMBOLS --------------------------

	.type		.nv.reservedSmem.offset0,@object
	.size		.nv.reservedSmem.offset0,0x4
